//
// Generated by NVIDIA NVVM Compiler
//
// Compiler Build ID: CL-36424714
// Cuda compilation tools, release 13.0, V13.0.88
// Based on NVVM 20.0.0
//

.version 9.0
.target sm_100
.address_size 64

	// .globl	_Z12simpleKernelPi
.extern .func  (.param .b32 func_retval0) vprintf
(
	.param .b64 vprintf_param_0,
	.param .b64 vprintf_param_1
)
;
.global .align 1 .b8 $str[19] = {10, 32, 37, 100, 32, 32, 32, 43, 32, 9, 32, 37, 100, 32, 9, 32, 37, 100};

.visible .entry _Z12simpleKernelPi(
	.param .u64 .ptr .align 1 _Z12simpleKernelPi_param_0
)
{
	.local .align 8 .b8 	__local_depot0[16];
	.reg .b64 	%SP;
	.reg .b64 	%SPL;
	.reg .b32 	%r<8>;
	.reg .b64 	%rd<9>;

	mov.u64 	%SPL, __local_depot0;
	cvta.local.u64 	%SP, %SPL;
	ld.param.u64 	%rd1, [_Z12simpleKernelPi_param_0];
	cvta.to.global.u64 	%rd2, %rd1;
	add.u64 	%rd3, %SP, 0;
	add.u64 	%rd4, %SPL, 0;
	mov.u32 	%r1, %ctaid.x;
	mov.u32 	%r2, %tid.x;
	add.s32 	%r3, %r1, %r2;
	mov.u32 	%r4, %ntid.x;
	mad.lo.s32 	%r5, %r1, %r4, %r2;
	mul.wide.u32 	%rd5, %r5, 4;
	add.s64 	%rd6, %rd2, %rd5;
	st.global.u32 	[%rd6], %r3;
	st.local.v2.u32 	[%rd4], {%r2, %r1};
	st.local.u32 	[%rd4+8], %r3;
	mov.u64 	%rd7, $str;
	cvta.global.u64 	%rd8, %rd7;
	{ // callseq 0, 0
	.param .b64 param0;
	st.param.b64 	[param0], %rd8;
	.param .b64 param1;
	st.param.b64 	[param1], %rd3;
	.param .b32 retval0;
	call.uni (retval0), 
	vprintf, 
	(
	param0, 
	param1
	);
	ld.param.b32 	%r6, [retval0];
	} // callseq 0
	ret;

}


// ===== COMPILED SASS (sm_100) =====

	.target	sm_100

	.elftype	@"ET_EXEC"


//--------------------- .note.nv.tkinfo           --------------------------
	.section	.note.nv.tkinfo,"",@"SHT_NOTE"
	.sectionflags	@"SHF_NOTE_NV_TKINFO"
	.tkinfo
        /*0018*/ 	.word	0x00000002
        /*0030*/ 	.string	""
        /*0030*/ 	.string	"ptxas"
        /*0030*/ 	.string	"Cuda compilation tools, release 13.0, V13.0.88"
        /*0030*/ 	.string	"Build cuda_13.0.r13.0/compiler.36424714_0"
        /*0030*/ 	.string	"-arch sm_100 -m 64 "



//--------------------- .note.nv.cuinfo           --------------------------
	.section	.note.nv.cuinfo,"",@"SHT_NOTE"
	.sectionflags	@"SHF_NOTE_NV_CUINFO"
        /*0018*/ 	.short	0x0002
        /*001a*/ 	.short	0x0064
        /*001c*/ 	.short	0x0082
	.zero		2


//--------------------- .nv.info                  --------------------------
	.section	.nv.info,"",@"SHT_CUDA_INFO"
	.align	4


	//----- nvinfo : EIATTR_REGCOUNT
	.align		4
        /*0000*/ 	.byte	0x04, 0x2f
        /*0002*/ 	.short	(.L_2 - .L_1)
	.align		4
.L_1:
        /*0004*/ 	.word	index@(_Z12simpleKernelPi)
        /*0008*/ 	.word	0x00000018


	//----- nvinfo : EIATTR_FRAME_SIZE
	.align		4
.L_2:
        /*000c*/ 	.byte	0x04, 0x11
        /*000e*/ 	.short	(.L_4 - .L_3)
	.align		4
.L_3:
        /*0010*/ 	.word	index@(_Z12simpleKernelPi)
        /*0014*/ 	.word	0x00000010


	//----- nvinfo : EIATTR_MIN_STACK_SIZE
	.align		4
.L_4:
        /*0018*/ 	.byte	0x04, 0x12
        /*001a*/ 	.short	(.L_6 - .L_5)
	.align		4
.L_5:
        /*001c*/ 	.word	index@(_Z12simpleKernelPi)
        /*0020*/ 	.word	0x00000010
.L_6:


//--------------------- .nv.compat                --------------------------
	.section	.nv.compat,"",@"SHT_CUDA_COMPAT_INFO"
	.align	4
        /*0000*/ 	.byte	0x02, 0x09, 0x00, 0x00, 0x02, 0x02, 0x01, 0x00, 0x02, 0x05, 0x05, 0x00, 0x03, 0x07, 0x01, 0x01
        /*0010*/ 	.byte	0x02, 0x03, 0x00, 0x00, 0x02, 0x06, 0x01, 0x00, 0x04, 0x0b, 0x08, 0x00, 0x09, 0x00, 0x00, 0x00
        /*0020*/ 	.byte	0x00, 0x00, 0x00, 0x00


//--------------------- .nv.info._Z12simpleKernelPi --------------------------
	.section	.nv.info._Z12simpleKernelPi,"",@"SHT_CUDA_INFO"
	.sectionflags	@""
	.align	4


	//----- nvinfo : EIATTR_CUDA_API_VERSION
	.align		4
        /*0000*/ 	.byte	0x04, 0x37
        /*0002*/ 	.short	(.L_8 - .L_7)
.L_7:
        /*0004*/ 	.word	0x00000082


	//----- nvinfo : EIATTR_KPARAM_INFO
	.align		4
.L_8:
        /*0008*/ 	.byte	0x04, 0x17
        /*000a*/ 	.short	(.L_10 - .L_9)
.L_9:
        /*000c*/ 	.word	0x00000000
        /*0010*/ 	.short	0x0000
        /*0012*/ 	.short	0x0000
        /*0014*/ 	.byte	0x00, 0xf5, 0x21, 0x00


	//----- nvinfo : EIATTR_SPARSE_MMA_MASK
	.align		4
.L_10:
        /*0018*/ 	.byte	0x03, 0x50
        /*001a*/ 	.short	0x0000


	//----- nvinfo : EIATTR_MAXREG_COUNT
	.align		4
        /*001c*/ 	.byte	0x03, 0x1b
        /*001e*/ 	.short	0x00ff


	//----- nvinfo : EIATTR_EXTERNS
	.align		4
        /*0020*/ 	.byte	0x04, 0x0f
        /*0022*/ 	.short	(.L_12 - .L_11)


	//   ....[0]....
	.align		4
.L_11:
        /*0024*/ 	.word	index@(vprintf)


	//----- nvinfo : EIATTR_MERCURY_ISA_VERSION
	.align		4
.L_12:
        /*0028*/ 	.byte	0x03, 0x5f
        /*002a*/ 	.short	0x0101


	//----- nvinfo : EIATTR_VRC_CTA_INIT_COUNT
	.align		4
        /*002c*/ 	.byte	0x02, 0x4a
	.zero		1
	.zero		1


	//----- nvinfo : EIATTR_SYSCALL_OFFSETS
	.align		4
        /*0030*/ 	.byte	0x04, 0x46
        /*0032*/ 	.short	(.L_14 - .L_13)


	//   ....[0]....
.L_13:
        /*0034*/ 	.word	0x00000170


	//----- nvinfo : EIATTR_EXIT_INSTR_OFFSETS
	.align		4
.L_14:
        /*0038*/ 	.byte	0x04, 0x1c
        /*003a*/ 	.short	(.L_16 - .L_15)


	//   ....[0]....
.L_15:
        /*003c*/ 	.word	0x00000180


	//----- nvinfo : EIATTR_CBANK_PARAM_SIZE
	.align		4
.L_16:
        /*0040*/ 	.byte	0x03, 0x19
        /*0042*/ 	.short	0x0008


	//----- nvinfo : EIATTR_PARAM_CBANK
	.align		4
        /*0044*/ 	.byte	0x04, 0x0a
        /*0046*/ 	.short	(.L_18 - .L_17)
	.align		4
.L_17:
        /*0048*/ 	.word	index@(.nv.constant0._Z12simpleKernelPi)
        /*004c*/ 	.short	0x0380
        /*004e*/ 	.short	0x0008


	//----- nvinfo : EIATTR_SW_WAR
	.align		4
.L_18:
        /*0050*/ 	.byte	0x04, 0x36
        /*0052*/ 	.short	(.L_20 - .L_19)
.L_19:
        /*0054*/ 	.word	0x00000008
.L_20:


//--------------------- .nv.callgraph             --------------------------
	.section	.nv.callgraph,"",@"SHT_CUDA_CALLGRAPH"
	.align	4
	.sectionentsize	8
	.align		4
        /*0000*/ 	.word	0x00000000
	.align		4
        /*0004*/ 	.word	0xffffffff
	.align		4
        /*0008*/ 	.word	index@(_Z12simpleKernelPi)
	.align		4
        /*000c*/ 	.word	index@(vprintf)
	.align		4
        /*0010*/ 	.word	0x00000000
	.align		4
        /*0014*/ 	.word	0xfffffffe
	.align		4
        /*0018*/ 	.word	0x00000000
	.align		4
        /*001c*/ 	.word	0xfffffffd
	.align		4
        /*0020*/ 	.word	0x00000000
	.align		4
        /*0024*/ 	.word	0xfffffffc


//--------------------- .nv.constant4             --------------------------
	.section	.nv.constant4,"a",@progbits
	.align	8
	.align		8
.nv.constant4:
        /*0000*/ 	.dword	vprintf
	.align		8
        /*0008*/ 	.dword	$str


//--------------------- .text._Z12simpleKernelPi  --------------------------
	.section	.text._Z12simpleKernelPi,"ax",@progbits
	.align	128
        .global         _Z12simpleKernelPi
        .type           _Z12simpleKernelPi,@function
        .size           _Z12simpleKernelPi,(.L_x_2 - _Z12simpleKernelPi)
        .other          _Z12simpleKernelPi,@"STO_CUDA_ENTRY STV_DEFAULT"
_Z12simpleKernelPi:
.text._Z12simpleKernelPi:
[----:B------:R-:W0:Y:S01]  /*0000*/  LDC R1, c[0x0][0x37c] ;  /* 0x0000df00ff017b82 */ /* 0x000e220000000800 */
[----:B------:R-:W1:Y:S07]  /*0010*/  S2R R11, SR_CTAID.X ;  /* 0x00000000000b7919 */ /* 0x000e6e0000002500 */
[----:B------:R-:W2:Y:S01]  /*0020*/  LDC.64 R2, c[0x0][0x380] ;  /* 0x0000e000ff027b82 */ /* 0x000ea20000000a00 */
[----:B------:R-:W3:Y:S01]  /*0030*/  LDCU UR7, c[0x0][0x2fc] ;  /* 0x00005f80ff0777ac */ /* 0x000ee20008000800 */
[----:B------:R-:W-:Y:S01]  /*0040*/  MOV R8, 0x0 ;  /* 0x0000000000087802 */ /* 0x000fe20000000f00 */
[----:B------:R-:W1:Y:S01]  /*0050*/  S2R R10, SR_TID.X ;  /* 0x00000000000a7919 */ /* 0x000e620000002100 */
[----:B0-----:R-:W-:Y:S01]  /*0060*/  VIADD R1, R1, 0xfffffff0 ;  /* 0xfffffff001017836 */ /* 0x001fe20000000000 */
[----:B------:R-:W1:Y:S03]  /*0070*/  LDCU UR6, c[0x0][0x360] ;  /* 0x00006c00ff0677ac */ /* 0x000e660008000800 */
[----:B------:R-:W0:Y:S01]  /*0080*/  LDC.64 R8, c[0x4][R8] ;  /* 0x0100000008087b82 */ /* 0x000e220000000a00 */
[----:B------:R-:W4:Y:S01]  /*0090*/  LDCU.64 UR4, c[0x0][0x358] ;  /* 0x00006b00ff0477ac */ /* 0x000f220008000a00 */
[----:B------:R-:W5:Y:S02]  /*00a0*/  LDCU.64 UR8, c[0x4][0x8] ;  /* 0x01000100ff0877ac */ /* 0x000f640008000a00 */
[----:B-----5:R-:W-:-:S02]  /*00b0*/  IMAD.U32 R4, RZ, RZ, UR8 ;  /* 0x00000008ff047e24 */ /* 0x020fc4000f8e00ff */
[C---:B-1----:R-:W-:Y:S01]  /*00c0*/  IMAD R5, R11.reuse, UR6, R10 ;  /* 0x000000060b057c24 */ /* 0x042fe2000f8e020a */
[----:B------:R-:W-:Y:S01]  /*00d0*/  IADD3 R0, PT, PT, R11, R10, RZ ;  /* 0x0000000a0b007210 */ /* 0x000fe20007ffe0ff */
[----:B------:R-:W1:Y:S01]  /*00e0*/  LDCU UR6, c[0x0][0x2f8] ;  /* 0x00005f00ff0677ac */ /* 0x000e620008000800 */
[----:B------:R5:W-:Y:S01]  /*00f0*/  STL.64 [R1], R10 ;  /* 0x0000000a01007387 */ /* 0x000be20000100a00 */
[----:B--2---:R-:W-:Y:S01]  /*0100*/  IMAD.WIDE.U32 R2, R5, 0x4, R2 ;  /* 0x0000000405027825 */ /* 0x004fe200078e0002 */
[----:B------:R-:W-:Y:S02]  /*0110*/  MOV R5, UR9 ;  /* 0x0000000900057c02 */ /* 0x000fe40008000f00 */
[----:B------:R5:W-:Y:S04]  /*0120*/  STL [R1+0x8], R0 ;  /* 0x0000080001007387 */ /* 0x000be80000100800 */
[----:B----4-:R5:W-:Y:S01]  /*0130*/  STG.E desc[UR4][R2.64], R0 ;  /* 0x0000000002007986 */ /* 0x010be2000c101904 */
[----:B-1----:R-:W-:-:S05]  /*0140*/  IADD3 R6, P0, PT, R1, UR6, RZ ;  /* 0x0000000601067c10 */ /* 0x002fca000ff1e0ff */
[----:B---3-5:R-:W-:-:S08]  /*0150*/  IMAD.X R7, RZ, RZ, UR7, P0 ;  /* 0x00000007ff077e24 */ /* 0x028fd000080e06ff */
[----:B------:R-:W-:-:S07]  /*0160*/  LEPC R20, `(.L_x_0) ;  /* 0x000000001014794e */ /* 0x000fce0000000000 */
[----:B0-----:R-:W-:Y:S05]  /*0170*/  CALL.ABS.NOINC R8 ;  /* 0x0000000008007343 */ /* 0x001fea0003c00000 */
.L_x_0:
[----:B------:R-:W-:Y:S05]  /*0180*/  EXIT ;  /* 0x000000000000794d */ /* 0x000fea0003800000 */
.L_x_1:
[----:B------:R-:W-:-:S00]  /*0190*/  BRA `(.L_x_1) ;  /* 0xfffffffc00fc7947 */ /* 0x000fc0000383ffff */
[----:B------:R-:W-:-:S00]  /*01a0*/  NOP ;  /* 0x0000000000007918 */ /* 0x000fc00000000000 */
        /* <DEDUP_REMOVED lines=13> */
.L_x_2:


//--------------------- .nv.global.init           --------------------------
	.section	.nv.global.init,"aw",@progbits
.nv.global.init:
	.type		$str,@object
	.size		$str,(.L_0 - $str)
$str:
        /*0000*/ 	.byte	0x0a, 0x20, 0x25, 0x64, 0x20, 0x20, 0x20, 0x2b, 0x20, 0x09, 0x20, 0x25, 0x64, 0x20, 0x09, 0x20
        /*0010*/ 	.byte	0x25, 0x64, 0x00
.L_0:


//--------------------- .nv.shared.reserved.0     --------------------------
	.section	.nv.shared.reserved.0,"aw",@nobits
	.weak		__nv_reservedSMEM_offset_0_alias
	.size		__nv_reservedSMEM_offset_0_alias, 0, 64
	.other		__nv_reservedSMEM_offset_0_alias,@"STO_CUDA_RESERVED_SHARED STV_DEFAULT"
__nv_reservedSMEM_offset_0_alias:
	.zero		0
	.zero		64


//--------------------- .nv.constant0._Z12simpleKernelPi --------------------------
	.section	.nv.constant0._Z12simpleKernelPi,"a",@progbits
	.sectionflags	@""
	.align	4
.nv.constant0._Z12simpleKernelPi:
	.zero		904


//--------------------- SYMBOLS --------------------------

	.type		.nv.reservedSmem.offset0,@object
	.size		.nv.reservedSmem.offset0,0x4
	.type		vprintf,@function
